	.headerflags	@"EF_CUDA_TEXMODE_UNIFIED EF_CUDA_64BIT_ADDRESS EF_CUDA_ACCELERATORS EF_CUDA_SM90 EF_CUDA_VIRTUAL_SM(EF_CUDA_SM90)"
	.elftype	@"ET_EXEC"


//--------------------- .nv.info                  --------------------------
	.section	.nv.info,"",@"SHT_CUDA_INFO"
	.align	4


	//----- nvinfo : EIATTR_REGCOUNT
	.align		4
        /*0000*/ 	.byte	0x04, 0x2f
        /*0002*/ 	.short	(.L_3 - .L_2)
	.align		4
.L_2:
        /*0004*/ 	.word	index@(triton_poi_fused__native_batch_norm_legit_no_training_convolution_elu_13)
        /*0008*/ 	.word	0x0000001a


	//----- nvinfo : EIATTR_MIN_STACK_SIZE
	.align		4
.L_3:
        /*000c*/ 	.byte	0x04, 0x12
        /*000e*/ 	.short	(.L_5 - .L_4)
	.align		4
.L_4:
        /*0010*/ 	.word	index@(triton_poi_fused__native_batch_norm_legit_no_training_convolution_elu_13)
        /*0014*/ 	.word	0x00000000


	//----- nvinfo : EIATTR_FRAME_SIZE
	.align		4
.L_5:
        /*0018*/ 	.byte	0x04, 0x11
        /*001a*/ 	.short	(.L_7 - .L_6)
	.align		4
.L_6:
        /*001c*/ 	.word	index@(triton_poi_fused__native_batch_norm_legit_no_training_convolution_elu_13)
        /*0020*/ 	.word	0x00000000


	//----- nvinfo : EIATTR_MIN_STACK_SIZE
	.align		4
.L_7:
        /*0024*/ 	.byte	0x04, 0x12
        /*0026*/ 	.short	(.L_9 - .L_8)
	.align		4
.L_8:
        /*0028*/ 	.word	index@(triton_poi_fused__native_batch_norm_legit_no_training_convolution_elu_13)
        /*002c*/ 	.word	0x00000000
.L_9:


//--------------------- .nv.info.triton_poi_fused__native_batch_norm_legit_no_training_convolution_elu_13 --------------------------
	.section	.nv.info.triton_poi_fused__native_batch_norm_legit_no_training_convolution_elu_13,"",@"SHT_CUDA_INFO"
	.sectionflags	@""
	.align	4


	//----- nvinfo : EIATTR_CUDA_API_VERSION
	.align		4
        /*0000*/ 	.byte	0x04, 0x37
        /*0002*/ 	.short	(.L_11 - .L_10)
.L_10:
        /*0004*/ 	.word	0x0000007c


	//----- nvinfo : EIATTR_KPARAM_INFO
	.align		4
.L_11:
        /*0008*/ 	.byte	0x04, 0x17
        /*000a*/ 	.short	(.L_13 - .L_12)
.L_12:
        /*000c*/ 	.word	0x00000000
        /*0010*/ 	.short	0x0007
        /*0012*/ 	.short	0x0038
        /*0014*/ 	.byte	0x00, 0xf0, 0x11, 0x00


	//----- nvinfo : EIATTR_KPARAM_INFO
	.align		4
.L_13:
        /*0018*/ 	.byte	0x04, 0x17
        /*001a*/ 	.short	(.L_15 - .L_14)
.L_14:
        /*001c*/ 	.word	0x00000000
        /*0020*/ 	.short	0x0006
        /*0022*/ 	.short	0x0030
        /*0024*/ 	.byte	0x00, 0xf4, 0x21, 0x00


	//----- nvinfo : EIATTR_KPARAM_INFO
	.align		4
.L_15:
        /*0028*/ 	.byte	0x04, 0x17
        /*002a*/ 	.short	(.L_17 - .L_16)
.L_16:
        /*002c*/ 	.word	0x00000000
        /*0030*/ 	.short	0x0005
        /*0032*/ 	.short	0x0028
        /*0034*/ 	.byte	0x00, 0xf4, 0x21, 0x00


	//----- nvinfo : EIATTR_KPARAM_INFO
	.align		4
.L_17:
        /*0038*/ 	.byte	0x04, 0x17
        /*003a*/ 	.short	(.L_19 - .L_18)
.L_18:
        /*003c*/ 	.word	0x00000000
        /*0040*/ 	.short	0x0004
        /*0042*/ 	.short	0x0020
        /*0044*/ 	.byte	0x00, 0xf4, 0x21, 0x00


	//----- nvinfo : EIATTR_KPARAM_INFO
	.align		4
.L_19:
        /*0048*/ 	.byte	0x04, 0x17
        /*004a*/ 	.short	(.L_21 - .L_20)
.L_20:
        /*004c*/ 	.word	0x00000000
        /*0050*/ 	.short	0x0003
        /*0052*/ 	.short	0x0018
        /*0054*/ 	.byte	0x00, 0xf4, 0x21, 0x00


	//----- nvinfo : EIATTR_KPARAM_INFO
	.align		4
.L_21:
        /*0058*/ 	.byte	0x04, 0x17
        /*005a*/ 	.short	(.L_23 - .L_22)
.L_22:
        /*005c*/ 	.word	0x00000000
        /*0060*/ 	.short	0x0002
        /*0062*/ 	.short	0x0010
        /*0064*/ 	.byte	0x00, 0xf4, 0x21, 0x00


	//----- nvinfo : EIATTR_KPARAM_INFO
	.align		4
.L_23:
        /*0068*/ 	.byte	0x04, 0x17
        /*006a*/ 	.short	(.L_25 - .L_24)
.L_24:
        /*006c*/ 	.word	0x00000000
        /*0070*/ 	.short	0x0001
        /*0072*/ 	.short	0x0008
        /*0074*/ 	.byte	0x00, 0xf4, 0x21, 0x00


	//----- nvinfo : EIATTR_KPARAM_INFO
	.align		4
.L_25:
        /*0078*/ 	.byte	0x04, 0x17
        /*007a*/ 	.short	(.L_27 - .L_26)
.L_26:
        /*007c*/ 	.word	0x00000000
        /*0080*/ 	.short	0x0000
        /*0082*/ 	.short	0x0000
        /*0084*/ 	.byte	0x00, 0xf4, 0x21, 0x00


	//----- nvinfo : EIATTR_SPARSE_MMA_MASK
	.align		4
.L_27:
        /*0088*/ 	.byte	0x03, 0x50
        /*008a*/ 	.short	0x0000


	//----- nvinfo : EIATTR_MAXREG_COUNT
	.align		4
        /*008c*/ 	.byte	0x03, 0x1b
        /*008e*/ 	.short	0x00ff


	//----- nvinfo : EIATTR_EXIT_INSTR_OFFSETS
	.align		4
        /*0090*/ 	.byte	0x04, 0x1c
        /*0092*/ 	.short	(.L_29 - .L_28)


	//   ....[0]....
.L_28:
        /*0094*/ 	.word	0x000007c0


	//   ....[1]....
        /*0098*/ 	.word	0x000007e0


	//----- nvinfo : EIATTR_REQNTID
	.align		4
.L_29:
        /*009c*/ 	.byte	0x04, 0x10
        /*009e*/ 	.short	(.L_31 - .L_30)
.L_30:
        /*00a0*/ 	.word	0x00000080
        /*00a4*/ 	.word	0x00000001
        /*00a8*/ 	.word	0x00000001


	//----- nvinfo : EIATTR_CBANK_PARAM_SIZE
	.align		4
.L_31:
        /*00ac*/ 	.byte	0x03, 0x19
        /*00ae*/ 	.short	0x003c


	//----- nvinfo : EIATTR_PARAM_CBANK
	.align		4
        /*00b0*/ 	.byte	0x04, 0x0a
        /*00b2*/ 	.short	(.L_33 - .L_32)
	.align		4
.L_32:
        /*00b4*/ 	.word	index@(.nv.constant0.triton_poi_fused__native_batch_norm_legit_no_training_convolution_elu_13)
        /*00b8*/ 	.short	0x0210
        /*00ba*/ 	.short	0x003c


	//----- nvinfo : EIATTR_SW_WAR
	.align		4
.L_33:
        /*00bc*/ 	.byte	0x04, 0x36
        /*00be*/ 	.short	(.L_35 - .L_34)
.L_34:
        /*00c0*/ 	.word	0x00000008
.L_35:


//--------------------- .nv.callgraph             --------------------------
	.section	.nv.callgraph,"",@"SHT_CUDA_CALLGRAPH"
	.align	4
	.sectionentsize	8
	.align		4
        /*0000*/ 	.word	0x00000000
	.align		4
        /*0004*/ 	.word	0xffffffff
	.align		4
        /*0008*/ 	.word	0x00000000
	.align		4
        /*000c*/ 	.word	0xfffffffe
	.align		4
        /*0010*/ 	.word	0x00000000
	.align		4
        /*0014*/ 	.word	0xfffffffd
	.align		4
        /*0018*/ 	.word	0x00000000
	.align		4
        /*001c*/ 	.word	0xfffffffc


//--------------------- .nv.constant4             --------------------------
	.section	.nv.constant4,"a",@progbits
	.align	8
	.align		8
.nv.constant4:
        /*0000*/ 	.dword	_$_str
	.align		8
        /*0008*/ 	.dword	_$_str_$_2


//--------------------- .text.triton_poi_fused__native_batch_norm_legit_no_training_convolution_elu_13 --------------------------
	.section	.text.triton_poi_fused__native_batch_norm_legit_no_training_convolution_elu_13,"ax",@progbits
	.align	128
        .global         triton_poi_fused__native_batch_norm_legit_no_training_convolution_elu_13
        .type           triton_poi_fused__native_batch_norm_legit_no_training_convolution_elu_13,@function
        .size           triton_poi_fused__native_batch_norm_legit_no_training_convolution_elu_13,(.L_x_1 - triton_poi_fused__native_batch_norm_legit_no_training_convolution_elu_13)
        .other          triton_poi_fused__native_batch_norm_legit_no_training_convolution_elu_13,@"STO_CUDA_ENTRY STV_DEFAULT"
triton_poi_fused__native_batch_norm_legit_no_training_convolution_elu_13:
.text.triton_poi_fused__native_batch_norm_legit_no_training_convolution_elu_13:
[----:B------:R-:W0:Y:S01]  /*0000*/  LDC R1, c[0x0][0x28] ;  /* 0x00000a00ff017b82 */ /* 0x000e220000000800 */
[----:B------:R-:W1:Y:S07]  /*0010*/  S2R R0, SR_TID.X ;  /* 0x0000000000007919 */ /* 0x000e6e0000002100 */
[----:B------:R-:W2:Y:S01]  /*0020*/  LDC.64 R2, c[0x0][0x230] ;  /* 0x00008c00ff027b82 */ /* 0x000ea20000000a00 */
[----:B------:R-:W-:Y:S01]  /*0030*/  ULDC.64 UR4, c[0x0][0x208] ;  /* 0x0000820000047ab9 */ /* 0x000fe20000000a00 */
[----:B------:R-:W3:Y:S06]  /*0040*/  S2R R7, SR_CTAID.X ;  /* 0x0000000000077919 */ /* 0x000eec0000002500 */
[----:B------:R-:W4:Y:S08]  /*0050*/  LDC.64 R16, c[0x0][0x220] ;  /* 0x00008800ff107b82 */ /* 0x000f300000000a00 */
[----:B------:R-:W5:Y:S08]  /*0060*/  LDC.64 R18, c[0x0][0x228] ;  /* 0x00008a00ff127b82 */ /* 0x000f700000000a00 */
[----:B------:R-:W5:Y:S01]  /*0070*/  LDC.64 R20, c[0x0][0x238] ;  /* 0x00008e00ff147b82 */ /* 0x000f620000000a00 */
[----:B-1----:R-:W-:-:S07]  /*0080*/  SHF.L.U32 R0, R0, 0x1, RZ ;  /* 0x0000000100007819 */ /* 0x002fce00000006ff */
[----:B------:R-:W1:Y:S01]  /*0090*/  LDC.64 R14, c[0x0][0x240] ;  /* 0x00009000ff0e7b82 */ /* 0x000e620000000a00 */
[----:B---3--:R-:W-:Y:S02]  /*00a0*/  SHF.R.S32.HI R5, RZ, 0x17, R7 ;  /* 0x00000017ff057819 */ /* 0x008fe40000011407 */
[----:B------:R-:W-:Y:S02]  /*00b0*/  LOP3.LUT R0, R0, 0xfe, RZ, 0xc0, !PT ;  /* 0x000000fe00007812 */ /* 0x000fe400078ec0ff */
[----:B------:R-:W-:Y:S02]  /*00c0*/  SGXT R5, R5, 0x1 ;  /* 0x000000010505781a */ /* 0x000fe40000000200 */
[----:B------:R-:W-:Y:S02]  /*00d0*/  LEA R0, R7, R0, 0x8 ;  /* 0x0000000007007211 */ /* 0x000fe400078e40ff */
[----:B------:R-:W-:Y:S02]  /*00e0*/  CS2R R6, SRZ ;  /* 0x0000000000067805 */ /* 0x000fe4000001ff00 */
[----:B------:R-:W-:-:S02]  /*00f0*/  LEA.HI R5, R5, R0, RZ, 0x9 ;  /* 0x0000000005057211 */ /* 0x000fc400078f48ff */
[----:B------:R-:W-:Y:S02]  /*0100*/  ISETP.GE.AND P0, PT, R0, 0x800, PT ;  /* 0x000008000000780c */ /* 0x000fe40003f06270 */
[----:B------:R-:W-:-:S04]  /*0110*/  LOP3.LUT R5, R5, 0xfffffe00, RZ, 0xc0, !PT ;  /* 0xfffffe0005057812 */ /* 0x000fc800078ec0ff */
[----:B------:R-:W-:Y:S02]  /*0120*/  IADD3 R12, R0, -R5, RZ ;  /* 0x80000005000c7210 */ /* 0x000fe40007ffe0ff */
[----:B------:R-:W3:Y:S03]  /*0130*/  LDC.64 R4, c[0x0][0x210] ;  /* 0x00008400ff047b82 */ /* 0x000ee60000000a00 */
[----:B--2---:R-:W-:-:S05]  /*0140*/  IMAD.WIDE R2, R12, 0x4, R2 ;  /* 0x000000040c027825 */ /* 0x004fca00078e0202 */
[----:B------:R3:W2:Y:S01]  /*0150*/  @!P0 LDG.E.EL.64 R6, desc[UR4][R2.64] ;  /* 0x0000000402068981 */ /* 0x0006a2000c2e1b00 */
[----:B------:R-:W-:Y:S02]  /*0160*/  CS2R R8, SRZ ;  /* 0x0000000000087805 */ /* 0x000fe4000001ff00 */
[----:B------:R-:W-:Y:S01]  /*0170*/  CS2R R10, SRZ ;  /* 0x00000000000a7805 */ /* 0x000fe2000001ff00 */
[----:B----4-:R-:W-:-:S04]  /*0180*/  IMAD.WIDE R16, R12, 0x4, R16 ;  /* 0x000000040c107825 */ /* 0x010fc800078e0210 */
[----:B-----5:R-:W-:Y:S01]  /*0190*/  IMAD.WIDE R18, R12, 0x4, R18 ;  /* 0x000000040c127825 */ /* 0x020fe200078e0212 */
[----:B------:R4:W5:Y:S03]  /*01a0*/  @!P0 LDG.E.EL.64 R8, desc[UR4][R16.64] ;  /* 0x0000000410088981 */ /* 0x000966000c2e1b00 */
[----:B---3--:R-:W-:Y:S01]  /*01b0*/  IMAD.WIDE R2, R0, 0x4, R4 ;  /* 0x0000000400027825 */ /* 0x008fe200078e0204 */
[----:B------:R-:W-:-:S04]  /*01c0*/  CS2R R4, SRZ ;  /* 0x0000000000047805 */ /* 0x000fc8000001ff00 */
[----:B------:R-:W5:Y:S01]  /*01d0*/  @!P0 LDG.E.64 R10, desc[UR4][R2.64] ;  /* 0x00000004020a8981 */ /* 0x000f62000c1e1b00 */
[----:B0-----:R-:W-:-:S03]  /*01e0*/  IMAD.WIDE R20, R12, 0x4, R20 ;  /* 0x000000040c147825 */ /* 0x001fc600078e0214 */
[----:B------:R-:W3:Y:S01]  /*01f0*/  @!P0 LDG.E.EL.64 R4, desc[UR4][R18.64] ;  /* 0x0000000412048981 */ /* 0x000ee2000c2e1b00 */
[----:B-1----:R-:W-:Y:S01]  /*0200*/  IMAD.WIDE R22, R12, 0x4, R14 ;  /* 0x000000040c167825 */ /* 0x002fe200078e020e */
[----:B------:R-:W-:Y:S02]  /*0210*/  CS2R R14, SRZ ;  /* 0x00000000000e7805 */ /* 0x000fe4000001ff00 */
[----:B------:R-:W-:-:S04]  /*0220*/  CS2R R12, SRZ ;  /* 0x00000000000c7805 */ /* 0x000fc8000001ff00 */
[----:B------:R-:W3:Y:S04]  /*0230*/  @!P0 LDG.E.EL.64 R14, desc[UR4][R20.64] ;  /* 0x00000004140e8981 */ /* 0x000ee8000c2e1b00 */
[----:B------:R-:W3:Y:S01]  /*0240*/  @!P0 LDG.E.EL.64 R12, desc[UR4][R22.64] ;  /* 0x00000004160c8981 */ /* 0x000ee2000c2e1b00 */
[----:B--2---:R-:W-:Y:S01]  /*0250*/  FADD R6, R6, 9.9999997473787516356e-05 ;  /* 0x38d1b71706067421 */ /* 0x004fe20000000000 */
[----:B------:R-:W-:-:S03]  /*0260*/  FADD R7, R7, 9.9999997473787516356e-05 ;  /* 0x38d1b71707077421 */ /* 0x000fc60000000000 */
[----:B----4-:R-:W0:Y:S08]  /*0270*/  MUFU.SQRT R16, R6 ;  /* 0x0000000600107308 */ /* 0x010e300000002000 */
[----:B------:R-:W1:Y:S01]  /*0280*/  MUFU.SQRT R17, R7 ;  /* 0x0000000700117308 */ /* 0x000e620000002000 */
[C---:B0-----:R-:W-:Y:S02]  /*0290*/  FSETP.GT.AND P1, PT, R16.reuse, 8.50705917302346158658e+37, PT ;  /* 0x7e8000001000780b */ /* 0x041fe40003f24000 */
[----:B------:R-:W-:-:S02]  /*02a0*/  FSETP.GEU.AND P3, PT, R16, 1.175494350822287508e-38, PT ;  /* 0x008000001000780b */ /* 0x000fc40003f6e000 */
[C---:B-1----:R-:W-:Y:S02]  /*02b0*/  FSETP.GT.AND P2, PT, R17.reuse, 8.50705917302346158658e+37, PT ;  /* 0x7e8000001100780b */ /* 0x042fe40003f44000 */
[----:B------:R-:W-:-:S07]  /*02c0*/  FSETP.GEU.AND P4, PT, R17, 1.175494350822287508e-38, PT ;  /* 0x008000001100780b */ /* 0x000fce0003f8e000 */
[----:B------:R-:W-:Y:S01]  /*02d0*/  @P1 FMUL R16, R16, 0.25 ;  /* 0x3e80000010101820 */ /* 0x000fe20000400000 */
[----:B------:R-:W-:-:S03]  /*02e0*/  HFMA2.MMA R6, -RZ, RZ, 1.625, 0 ;  /* 0x3e800000ff067435 */ /* 0x000fc600000001ff */
[----:B------:R-:W-:Y:S01]  /*02f0*/  @!P3 FMUL R16, R16, 16777216 ;  /* 0x4b8000001010b820 */ /* 0x000fe20000400000 */
[----:B------:R-:W-:-:S04]  /*0300*/  @P2 FMUL R17, R17, 0.25 ;  /* 0x3e80000011112820 */ /* 0x000fc80000400000 */
[----:B------:R-:W-:Y:S01]  /*0310*/  @!P4 FMUL R17, R17, 16777216 ;  /* 0x4b8000001111c820 */ /* 0x000fe20000400000 */
[----:B------:R-:W0:Y:S01]  /*0320*/  MUFU.RCP R16, R16 ;  /* 0x0000001000107308 */ /* 0x000e220000001000 */
[----:B------:R-:W-:-:S07]  /*0330*/  FSEL R7, R6, 1, P1 ;  /* 0x3f80000006077808 */ /* 0x000fce0000800000 */
[----:B------:R-:W1:Y:S01]  /*0340*/  MUFU.RCP R17, R17 ;  /* 0x0000001100117308 */ /* 0x000e620000001000 */
[----:B------:R-:W-:Y:S01]  /*0350*/  FSEL R6, R6, 1, P2 ;  /* 0x3f80000006067808 */ /* 0x000fe20001000000 */
[----:B------:R-:W-:Y:S01]  /*0360*/  @!P3 FMUL R7, R7, 16777216 ;  /* 0x4b8000000707b820 */ /* 0x000fe20000400000 */
[----:B-----5:R-:W-:Y:S01]  /*0370*/  FADD R8, R8, R10 ;  /* 0x0000000a08087221 */ /* 0x020fe20000000000 */
[----:B------:R-:W-:Y:S02]  /*0380*/  FADD R9, R9, R11 ;  /* 0x0000000b09097221 */ /* 0x000fe40000000000 */
[----:B------:R-:W-:Y:S01]  /*0390*/  @!P4 FMUL R6, R6, 16777216 ;  /* 0x4b8000000606c820 */ /* 0x000fe20000400000 */
[----:B0-----:R-:W-:Y:S01]  /*03a0*/  FMUL R7, R16, R7 ;  /* 0x0000000710077220 */ /* 0x001fe20000400000 */
[----:B---3--:R-:W-:Y:S01]  /*03b0*/  FADD R4, R8, -R4 ;  /* 0x8000000408047221 */ /* 0x008fe20000000000 */
[----:B------:R-:W-:-:S03]  /*03c0*/  FADD R5, R9, -R5 ;  /* 0x8000000509057221 */ /* 0x000fc60000000000 */
[----:B------:R-:W-:Y:S01]  /*03d0*/  FMUL R7, R4, R7 ;  /* 0x0000000704077220 */ /* 0x000fe20000400000 */
[----:B-1----:R-:W-:-:S03]  /*03e0*/  FMUL R6, R17, R6 ;  /* 0x0000000611067220 */ /* 0x002fc60000400000 */
[----:B------:R-:W-:Y:S01]  /*03f0*/  FFMA R12, R7, R14, R12 ;  /* 0x0000000e070c7223 */ /* 0x000fe2000000000c */
[----:B------:R-:W-:-:S03]  /*0400*/  FMUL R6, R5, R6 ;  /* 0x0000000605067220 */ /* 0x000fc60000400000 */
[----:B------:R-:W-:Y:S01]  /*0410*/  FMUL R4, R12, 1.4426950216293334961 ;  /* 0x3fb8aa3b0c047820 */ /* 0x000fe20000400000 */
[----:B------:R-:W-:-:S04]  /*0420*/  FFMA R13, R6, R15, R13 ;  /* 0x0000000f060d7223 */ /* 0x000fc8000000000d */
[C---:B------:R-:W-:Y:S01]  /*0430*/  FMUL R6, R13.reuse, 1.4426950216293334961 ;  /* 0x3fb8aa3b0d067820 */ /* 0x040fe20000400000 */
[----:B------:R-:W0:Y:S01]  /*0440*/  FRND R4, R4 ;  /* 0x0000000400047307 */ /* 0x000e220000201000 */
[----:B------:R-:W-:Y:S01]  /*0450*/  FADD.FTZ R5, |R12|, -RZ ;  /* 0x800000ff0c057221 */ /* 0x000fe20000010200 */
[----:B------:R-:W-:-:S06]  /*0460*/  FADD.FTZ R7, |R13|, -RZ ;  /* 0x800000ff0d077221 */ /* 0x000fcc0000010200 */
[----:B------:R-:W1:Y:S01]  /*0470*/  FRND R6, R6 ;  /* 0x0000000600067307 */ /* 0x000e620000201000 */
[----:B------:R-:W-:Y:S02]  /*0480*/  FSETP.GEU.AND P1, PT, R5, 0.40999999642372131348, PT ;  /* 0x3ed1eb850500780b */ /* 0x000fe40003f2e000 */
[----:B------:R-:W-:Y:S02]  /*0490*/  FSETP.GEU.AND P2, PT, R7, 0.40999999642372131348, PT ;  /* 0x3ed1eb850700780b */ /* 0x000fe40003f4e000 */
[----:B0-----:R-:W-:-:S04]  /*04a0*/  FSEL R5, R4, RZ, P1 ;  /* 0x000000ff04057208 */ /* 0x001fc80000800000 */
[C---:B------:R-:W-:Y:S01]  /*04b0*/  FSETP.NEU.AND P5, PT, R5.reuse, 128, PT ;  /* 0x430000000500780b */ /* 0x040fe20003fad000 */
[C---:B------:R-:W-:Y:S01]  /*04c0*/  FFMA.FTZ R10, -R5.reuse, 0.693145751953125, R12 ;  /* 0x3f317200050a7823 */ /* 0x040fe2000001010c */
[----:B-1----:R-:W-:Y:S02]  /*04d0*/  FSEL R14, R6, RZ, P2 ;  /* 0x000000ff060e7208 */ /* 0x002fe40001000000 */
[----:B------:R-:W-:Y:S02]  /*04e0*/  MOV R11, 0x3ab5ebe6 ;  /* 0x3ab5ebe6000b7802 */ /* 0x000fe40000000f00 */
[C---:B------:R-:W-:Y:S01]  /*04f0*/  FSEL R6, R5.reuse, 127, P5 ;  /* 0x42fe000005067808 */ /* 0x040fe20002800000 */
[C---:B------:R-:W-:Y:S01]  /*0500*/  FFMA.FTZ R7, -R14.reuse, 0.693145751953125, R13 ;  /* 0x3f3172000e077823 */ /* 0x040fe2000001010d */
[----:B------:R-:W-:Y:S01]  /*0510*/  FFMA.FTZ R5, -R5, 1.428606765330187045e-06, R10 ;  /* 0x35bfbe8e05057823 */ /* 0x000fe2000001010a */
[C---:B------:R-:W-:Y:S02]  /*0520*/  FSETP.NEU.AND P3, PT, R14.reuse, 128, PT ;  /* 0x430000000e00780b */ /* 0x040fe40003f6d000 */
[C---:B------:R-:W-:Y:S01]  /*0530*/  FFMA.FTZ R16, -R14.reuse, 1.428606765330187045e-06, R7 ;  /* 0x35bfbe8e0e107823 */ /* 0x040fe20000010107 */
[----:B------:R-:W-:Y:S01]  /*0540*/  FFMA.FTZ R4, R5, R11, 0.0083824126049876213074 ;  /* 0x3c09566305047423 */ /* 0x000fe2000001000b */
[----:B------:R-:W-:-:S02]  /*0550*/  FSEL R7, R14, 127, P3 ;  /* 0x42fe00000e077808 */ /* 0x000fc40001800000 */
[C---:B------:R-:W-:Y:S01]  /*0560*/  FFMA.FTZ R11, R16.reuse, R11, 0.0083824126049876213074 ;  /* 0x3c095663100b7423 */ /* 0x040fe2000001000b */
[C---:B------:R-:W-:Y:S01]  /*0570*/  FFMA.FTZ R4, R5.reuse, R4, 0.041667830199003219604 ;  /* 0x3d2aabe305047423 */ /* 0x040fe20000010004 */
[----:B------:R-:W0:Y:S02]  /*0580*/  MUFU.EX2 R10, R6 ;  /* 0x00000006000a7308 */ /* 0x000e240000000800 */
[----:B------:R-:W-:Y:S01]  /*0590*/  FFMA.FTZ R15, R16, R11, 0.041667830199003219604 ;  /* 0x3d2aabe3100f7423 */ /* 0x000fe2000001000b */
[----:B------:R-:W-:-:S05]  /*05a0*/  FFMA.FTZ R4, R5, R4, 0.16666397452354431152 ;  /* 0x3e2aa9f605047423 */ /* 0x000fca0000010004 */
[----:B------:R-:W1:Y:S01]  /*05b0*/  MUFU.EX2 R11, R7 ;  /* 0x00000007000b7308 */ /* 0x000e620000000800 */
[----:B------:R-:W-:Y:S01]  /*05c0*/  FFMA.FTZ R15, R16, R15, 0.16666397452354431152 ;  /* 0x3e2aa9f6100f7423 */ /* 0x000fe2000001000f */
[----:B------:R-:W-:-:S03]  /*05d0*/  FFMA.FTZ R4, R5, R4, 0.49999994039535522461 ;  /* 0x3efffffe05047423 */ /* 0x000fc60000010004 */
[----:B------:R-:W-:Y:S01]  /*05e0*/  FFMA.FTZ R15, R16, R15, 0.49999994039535522461 ;  /* 0x3efffffe100f7423 */ /* 0x000fe2000001000f */
[----:B------:R-:W-:-:S03]  /*05f0*/  FMUL R4, R5, R4 ;  /* 0x0000000405047220 */ /* 0x000fc60000400000 */
[C---:B------:R-:W-:Y:S01]  /*0600*/  FMUL R17, R16.reuse, R15 ;  /* 0x0000000f10117220 */ /* 0x040fe20000400000 */
[----:B------:R-:W-:Y:S02]  /*0610*/  FFMA.FTZ R15, R5, R4, R5 ;  /* 0x00000004050f7223 */ /* 0x000fe40000010005 */
[----:B------:R-:W2:Y:S01]  /*0620*/  LDC.64 R4, c[0x0][0x218] ;  /* 0x00008600ff047b82 */ /* 0x000ea20000000a00 */
[----:B------:R-:W-:Y:S01]  /*0630*/  FFMA.FTZ R16, R16, R17, R16 ;  /* 0x0000001110107223 */ /* 0x000fe20000010010 */
[----:B0-----:R-:W-:Y:S01]  /*0640*/  FADD R17, R10, -1 ;  /* 0xbf8000000a117421 */ /* 0x001fe20000000000 */
[C---:B-1----:R-:W-:Y:S01]  /*0650*/  FADD R14, R11.reuse, -1 ;  /* 0xbf8000000b0e7421 */ /* 0x042fe20000000000 */
[----:B------:R-:W-:Y:S02]  /*0660*/  FSETP.NEU.AND P2, PT, R12, RZ, PT ;  /* 0x000000ff0c00720b */ /* 0x000fe40003f4d000 */
[----:B------:R-:W-:Y:S01]  /*0670*/  FFMA.FTZ R10, R10, R15, R17 ;  /* 0x0000000f0a0a7223 */ /* 0x000fe20000010011 */
[----:B------:R-:W-:Y:S01]  /*0680*/  FFMA.FTZ R11, R11, R16, R14 ;  /* 0x000000100b0b7223 */ /* 0x000fe2000001000e */
[----:B------:R-:W-:-:S02]  /*0690*/  FSETP.NEU.AND P1, PT, R13, RZ, PT ;  /* 0x000000ff0d00720b */ /* 0x000fc40003f2d000 */
[----:B------:R-:W-:Y:S01]  /*06a0*/  FSETP.GT.AND P4, PT, R7, 128, PT ;  /* 0x430000000700780b */ /* 0x000fe20003f84000 */
[----:B------:R-:W-:Y:S01]  /*06b0*/  @!P3 FADD R11, R11, R11 ;  /* 0x0000000b0b0bb221 */ /* 0x000fe20000000000 */
[----:B------:R-:W-:Y:S01]  /*06c0*/  @!P5 FADD R10, R10, R10 ;  /* 0x0000000a0a0ad221 */ /* 0x000fe20000000000 */
[C---:B------:R-:W-:Y:S02]  /*06d0*/  FSETP.GT.AND P5, PT, R6.reuse, 128, PT ;  /* 0x430000000600780b */ /* 0x040fe40003fa4000 */
[----:B------:R-:W-:Y:S02]  /*06e0*/  FSETP.GEU.AND P3, PT, R7, -25, PT ;  /* 0xc1c800000700780b */ /* 0x000fe40003f6e000 */
[----:B------:R-:W-:Y:S02]  /*06f0*/  FSEL R11, R11, +INF , !P4 ;  /* 0x7f8000000b0b7808 */ /* 0x000fe40006000000 */
[----:B------:R-:W-:Y:S02]  /*0700*/  FSETP.GEU.AND P4, PT, R6, -25, PT ;  /* 0xc1c800000600780b */ /* 0x000fe40003f8e000 */
[----:B------:R-:W-:Y:S01]  /*0710*/  FSEL R10, R10, +INF , !P5 ;  /* 0x7f8000000a0a7808 */ /* 0x000fe20006800000 */
[----:B------:R-:W-:Y:S01]  /*0720*/  FADD R7, R12, R12 ;  /* 0x0000000c0c077221 */ /* 0x000fe20000000000 */
[----:B------:R-:W-:Y:S01]  /*0730*/  FSEL R6, R11, -1, P3 ;  /* 0xbf8000000b067808 */ /* 0x000fe20001800000 */
[----:B------:R-:W-:Y:S01]  /*0740*/  @!P1 FADD R6, R13, R13 ;  /* 0x0000000d0d069221 */ /* 0x000fe20000000000 */
[----:B------:R-:W-:Y:S01]  /*0750*/  @P2 FSEL R7, R10, -1, P4 ;  /* 0xbf8000000a072808 */ /* 0x000fe20002000000 */
[----:B------:R0:W-:Y:S01]  /*0760*/  @!P0 STG.E.64 desc[UR4][R2.64], R8 ;  /* 0x0000000802008986 */ /* 0x0001e2000c101b04 */
[----:B------:R-:W-:-:S02]  /*0770*/  FSETP.GT.AND P2, PT, R12, RZ, PT ;  /* 0x000000ff0c00720b */ /* 0x000fc40003f44000 */
[C---:B------:R-:W-:Y:S01]  /*0780*/  FSETP.GT.AND P1, PT, R13.reuse, RZ, PT ;  /* 0x000000ff0d00720b */ /* 0x040fe20003f24000 */
[----:B--2---:R-:W-:Y:S01]  /*0790*/  IMAD.WIDE R4, R0, 0x4, R4 ;  /* 0x0000000400047825 */ /* 0x004fe200078e0204 */
[----:B------:R-:W-:Y:S02]  /*07a0*/  FSEL R12, R12, R7, P2 ;  /* 0x000000070c0c7208 */ /* 0x000fe40001000000 */
[----:B------:R-:W-:Y:S01]  /*07b0*/  FSEL R13, R13, R6, P1 ;  /* 0x000000060d0d7208 */ /* 0x000fe20000800000 */
[----:B0-----:R-:W-:Y:S08]  /*07c0*/  @P0 EXIT ;  /* 0x000000000000094d */ /* 0x001ff00003800000 */
[----:B------:R-:W-:Y:S01]  /*07d0*/  STG.E.64 desc[UR4][R4.64], R12 ;  /* 0x0000000c04007986 */ /* 0x000fe2000c101b04 */
[----:B------:R-:W-:Y:S05]  /*07e0*/  EXIT ;  /* 0x000000000000794d */ /* 0x000fea0003800000 */
.L_x_0:
[----:B------:R-:W-:-:S00]  /*07f0*/  BRA `(.L_x_0) ;  /* 0xfffffffc00fc7947 */ /* 0x000fc0000383ffff */
[----:B------:R-:W-:-:S00]  /*0800*/  NOP ;  /* 0x0000000000007918 */ /* 0x000fc00000000000 */
[----:B------:R-:W-:-:S00]  /*0810*/  NOP ;  /* 0x0000000000007918 */ /* 0x000fc00000000000 */
[----:B------:R-:W-:-:S00]  /*0820*/  NOP ;  /* 0x0000000000007918 */ /* 0x000fc00000000000 */
[----:B------:R-:W-:-:S00]  /*0830*/  NOP ;  /* 0x0000000000007918 */ /* 0x000fc00000000000 */
[----:B------:R-:W-:-:S00]  /*0840*/  NOP ;  /* 0x0000000000007918 */ /* 0x000fc00000000000 */
[----:B------:R-:W-:-:S00]  /*0850*/  NOP ;  /* 0x0000000000007918 */ /* 0x000fc00000000000 */
[----:B------:R-:W-:-:S00]  /*0860*/  NOP ;  /* 0x0000000000007918 */ /* 0x000fc00000000000 */
[----:B------:R-:W-:-:S00]  /*0870*/  NOP ;  /* 0x0000000000007918 */ /* 0x000fc00000000000 */
.L_x_1:


//--------------------- .nv.global.init           --------------------------
	.section	.nv.global.init,"aw",@progbits
.nv.global.init:
	.type		_$_str,@object
	.size		_$_str,(_$_str_$_2 - _$_str)
_$_str:
        /*0000*/ 	.byte	0x5f, 0x5f, 0x43, 0x55, 0x44, 0x41, 0x5f, 0x46, 0x54, 0x5a, 0x00
	.type		_$_str_$_2,@object
	.size		_$_str_$_2,(.L_1 - _$_str_$_2)
_$_str_$_2:
        /*000b*/ 	.byte	0x5f, 0x5f, 0x43, 0x55, 0x44, 0x41, 0x5f, 0x50, 0x52, 0x45, 0x43, 0x5f, 0x53, 0x51, 0x52, 0x54
        /*001b*/ 	.byte	0x00
.L_1:


//--------------------- .nv.constant0.triton_poi_fused__native_batch_norm_legit_no_training_convolution_elu_13 --------------------------
	.section	.nv.constant0.triton_poi_fused__native_batch_norm_legit_no_training_convolution_elu_13,"a",@progbits
	.sectionflags	@""
	.align	4
.nv.constant0.triton_poi_fused__native_batch_norm_legit_no_training_convolution_elu_13:
	.zero		588
